//
// Generated by NVIDIA NVVM Compiler
//
// Compiler Build ID: CL-36424714
// Cuda compilation tools, release 13.0, V13.0.88
// Based on NVVM 20.0.0
//

.version 9.0
.target sm_100
.address_size 64

	// .globl	_Z18tile_rowmax_kernelPfS_
.global .align 4 .b8 x[16384];
.global .align 4 .b8 result[128];

.visible .entry _Z18tile_rowmax_kernelPfS_(
	.param .u64 .ptr .align 1 _Z18tile_rowmax_kernelPfS__param_0,
	.param .u64 .ptr .align 1 _Z18tile_rowmax_kernelPfS__param_1
)
{
	.reg .pred 	%p<15>;
	.reg .b32 	%r<16>;
	.reg .b32 	%f<14>;
	.reg .b64 	%rd<29>;

	ld.param.u64 	%rd5, [_Z18tile_rowmax_kernelPfS__param_0];
	ld.param.u64 	%rd6, [_Z18tile_rowmax_kernelPfS__param_1];
	mov.u32 	%r5, %tid.y;
	mov.u32 	%r6, %ctaid.y;
	mov.u32 	%r7, %ntid.y;
	mad.lo.s32 	%r1, %r6, %r7, %r5;
	mov.u32 	%r8, %tid.x;
	mov.u32 	%r9, %ctaid.x;
	mov.u32 	%r10, %ntid.x;
	mad.lo.s32 	%r2, %r9, %r10, %r8;
	setp.gt.u32 	%p1, %r1, 31;
	setp.gt.s32 	%p2, %r2, 127;
	mul.wide.u32 	%rd7, %r1, 512;
	mov.u64 	%rd8, x;
	add.s64 	%rd1, %rd8, %rd7;
	or.pred  	%p3, %p1, %p2;
	@%p3 bra 	$L__BB0_2;
	cvta.to.global.u64 	%rd9, %rd5;
	shl.b32 	%r11, %r1, 7;
	add.s32 	%r12, %r11, %r2;
	mul.wide.s32 	%rd10, %r12, 4;
	add.s64 	%rd11, %rd9, %rd10;
	ld.global.f32 	%f5, [%rd11];
	mul.wide.s32 	%rd12, %r2, 4;
	add.s64 	%rd13, %rd1, %rd12;
	st.global.f32 	[%rd13], %f5;
$L__BB0_2:
	setp.gt.u32 	%p4, %r1, 31;
	setp.ne.s32 	%p5, %r2, 0;
	or.pred  	%p6, %p5, %p4;
	@%p6 bra 	$L__BB0_7;
	ld.global.f32 	%f13, [%rd1];
	add.s64 	%rd16, %rd7, %rd8;
	add.s64 	%rd28, %rd16, 16;
	mov.b32 	%r15, 0;
$L__BB0_4:
	ld.global.f32 	%f6, [%rd28+-12];
	setp.gt.f32 	%p7, %f6, %f13;
	selp.f32 	%f7, %f6, %f13, %p7;
	ld.global.f32 	%f8, [%rd28+-8];
	setp.gt.f32 	%p8, %f8, %f7;
	selp.f32 	%f9, %f8, %f7, %p8;
	ld.global.f32 	%f10, [%rd28+-4];
	setp.gt.f32 	%p9, %f10, %f9;
	selp.f32 	%f3, %f10, %f9, %p9;
	setp.eq.s32 	%p10, %r15, 124;
	@%p10 bra 	$L__BB0_6;
	ld.global.f32 	%f11, [%rd28];
	setp.gt.f32 	%p11, %f11, %f3;
	selp.f32 	%f13, %f11, %f3, %p11;
	add.s32 	%r15, %r15, 4;
	add.s64 	%rd28, %rd28, 16;
	bra.uni 	$L__BB0_4;
$L__BB0_6:
	mul.wide.u32 	%rd17, %r1, 4;
	mov.u64 	%rd18, result;
	add.s64 	%rd19, %rd18, %rd17;
	st.global.f32 	[%rd19], %f3;
$L__BB0_7:
	setp.gt.u32 	%p12, %r1, 31;
	setp.gt.s32 	%p13, %r2, 0;
	or.pred  	%p14, %p12, %p13;
	@%p14 bra 	$L__BB0_9;
	mul.wide.u32 	%rd20, %r1, 4;
	mov.u64 	%rd21, result;
	add.s64 	%rd22, %rd21, %rd20;
	mul.wide.s32 	%rd23, %r2, 4;
	add.s64 	%rd24, %rd22, %rd23;
	ld.global.f32 	%f12, [%rd24];
	add.s32 	%r14, %r1, %r2;
	cvta.to.global.u64 	%rd25, %rd6;
	mul.wide.s32 	%rd26, %r14, 4;
	add.s64 	%rd27, %rd25, %rd26;
	st.global.f32 	[%rd27], %f12;
$L__BB0_9:
	ret;

}


// ===== COMPILED SASS (sm_100) =====

	.target	sm_100

	.elftype	@"ET_EXEC"


//--------------------- .note.nv.tkinfo           --------------------------
	.section	.note.nv.tkinfo,"",@"SHT_NOTE"
	.sectionflags	@"SHF_NOTE_NV_TKINFO"
	.tkinfo
        /*0018*/ 	.word	0x00000002
        /*0030*/ 	.string	""
        /*0030*/ 	.string	"ptxas"
        /*0030*/ 	.string	"Cuda compilation tools, release 13.0, V13.0.88"
        /*0030*/ 	.string	"Build cuda_13.0.r13.0/compiler.36424714_0"
        /*0030*/ 	.string	"-arch sm_100 -m 64 "



//--------------------- .note.nv.cuinfo           --------------------------
	.section	.note.nv.cuinfo,"",@"SHT_NOTE"
	.sectionflags	@"SHF_NOTE_NV_CUINFO"
        /*0018*/ 	.short	0x0002
        /*001a*/ 	.short	0x0064
        /*001c*/ 	.short	0x0082
	.zero		2


//--------------------- .nv.info                  --------------------------
	.section	.nv.info,"",@"SHT_CUDA_INFO"
	.align	4


	//----- nvinfo : EIATTR_REGCOUNT
	.align		4
        /*0000*/ 	.byte	0x04, 0x2f
        /*0002*/ 	.short	(.L_3 - .L_2)
	.align		4
.L_2:
        /*0004*/ 	.word	index@(_Z18tile_rowmax_kernelPfS_)
        /*0008*/ 	.word	0x0000001f


	//----- nvinfo : EIATTR_FRAME_SIZE
	.align		4
.L_3:
        /*000c*/ 	.byte	0x04, 0x11
        /*000e*/ 	.short	(.L_5 - .L_4)
	.align		4
.L_4:
        /*0010*/ 	.word	index@(_Z18tile_rowmax_kernelPfS_)
        /*0014*/ 	.word	0x00000000


	//----- nvinfo : EIATTR_MIN_STACK_SIZE
	.align		4
.L_5:
        /*0018*/ 	.byte	0x04, 0x12
        /*001a*/ 	.short	(.L_7 - .L_6)
	.align		4
.L_6:
        /*001c*/ 	.word	index@(_Z18tile_rowmax_kernelPfS_)
        /*0020*/ 	.word	0x00000000
.L_7:


//--------------------- .nv.compat                --------------------------
	.section	.nv.compat,"",@"SHT_CUDA_COMPAT_INFO"
	.align	4
        /*0000*/ 	.byte	0x02, 0x09, 0x00, 0x00, 0x02, 0x02, 0x01, 0x00, 0x02, 0x05, 0x05, 0x00, 0x03, 0x07, 0x01, 0x01
        /*0010*/ 	.byte	0x02, 0x03, 0x00, 0x00, 0x02, 0x06, 0x01, 0x00, 0x04, 0x0b, 0x08, 0x00, 0x09, 0x00, 0x00, 0x00
        /*0020*/ 	.byte	0x00, 0x00, 0x00, 0x00


//--------------------- .nv.info._Z18tile_rowmax_kernelPfS_ --------------------------
	.section	.nv.info._Z18tile_rowmax_kernelPfS_,"",@"SHT_CUDA_INFO"
	.sectionflags	@""
	.align	4


	//----- nvinfo : EIATTR_CUDA_API_VERSION
	.align		4
        /*0000*/ 	.byte	0x04, 0x37
        /*0002*/ 	.short	(.L_9 - .L_8)
.L_8:
        /*0004*/ 	.word	0x00000082


	//----- nvinfo : EIATTR_KPARAM_INFO
	.align		4
.L_9:
        /*0008*/ 	.byte	0x04, 0x17
        /*000a*/ 	.short	(.L_11 - .L_10)
.L_10:
        /*000c*/ 	.word	0x00000000
        /*0010*/ 	.short	0x0001
        /*0012*/ 	.short	0x0008
        /*0014*/ 	.byte	0x00, 0xf5, 0x21, 0x00


	//----- nvinfo : EIATTR_KPARAM_INFO
	.align		4
.L_11:
        /*0018*/ 	.byte	0x04, 0x17
        /*001a*/ 	.short	(.L_13 - .L_12)
.L_12:
        /*001c*/ 	.word	0x00000000
        /*0020*/ 	.short	0x0000
        /*0022*/ 	.short	0x0000
        /*0024*/ 	.byte	0x00, 0xf5, 0x21, 0x00


	//----- nvinfo : EIATTR_SPARSE_MMA_MASK
	.align		4
.L_13:
        /*0028*/ 	.byte	0x03, 0x50
        /*002a*/ 	.short	0x0000


	//----- nvinfo : EIATTR_MAXREG_COUNT
	.align		4
        /*002c*/ 	.byte	0x03, 0x1b
        /*002e*/ 	.short	0x00ff


	//----- nvinfo : EIATTR_MERCURY_ISA_VERSION
	.align		4
        /*0030*/ 	.byte	0x03, 0x5f
        /*0032*/ 	.short	0x0101


	//----- nvinfo : EIATTR_VRC_CTA_INIT_COUNT
	.align		4
        /*0034*/ 	.byte	0x02, 0x4a
	.zero		1
	.zero		1


	//----- nvinfo : EIATTR_EXIT_INSTR_OFFSETS
	.align		4
        /*0038*/ 	.byte	0x04, 0x1c
        /*003a*/ 	.short	(.L_15 - .L_14)


	//   ....[0]....
.L_14:
        /*003c*/ 	.word	0x000019c0


	//   ....[1]....
        /*0040*/ 	.word	0x00001a50


	//----- nvinfo : EIATTR_CRS_STACK_SIZE
	.align		4
.L_15:
        /*0044*/ 	.byte	0x04, 0x1e
        /*0046*/ 	.short	(.L_17 - .L_16)
.L_16:
        /*0048*/ 	.word	0x00000000


	//----- nvinfo : EIATTR_CBANK_PARAM_SIZE
	.align		4
.L_17:
        /*004c*/ 	.byte	0x03, 0x19
        /*004e*/ 	.short	0x0010


	//----- nvinfo : EIATTR_PARAM_CBANK
	.align		4
        /*0050*/ 	.byte	0x04, 0x0a
        /*0052*/ 	.short	(.L_19 - .L_18)
	.align		4
.L_18:
        /*0054*/ 	.word	index@(.nv.constant0._Z18tile_rowmax_kernelPfS_)
        /*0058*/ 	.short	0x0380
        /*005a*/ 	.short	0x0010


	//----- nvinfo : EIATTR_SW_WAR
	.align		4
.L_19:
        /*005c*/ 	.byte	0x04, 0x36
        /*005e*/ 	.short	(.L_21 - .L_20)
.L_20:
        /*0060*/ 	.word	0x00000008
.L_21:


//--------------------- .nv.callgraph             --------------------------
	.section	.nv.callgraph,"",@"SHT_CUDA_CALLGRAPH"
	.align	4
	.sectionentsize	8
	.align		4
        /*0000*/ 	.word	0x00000000
	.align		4
        /*0004*/ 	.word	0xffffffff
	.align		4
        /*0008*/ 	.word	0x00000000
	.align		4
        /*000c*/ 	.word	0xfffffffe
	.align		4
        /*0010*/ 	.word	0x00000000
	.align		4
        /*0014*/ 	.word	0xfffffffd
	.align		4
        /*0018*/ 	.word	0x00000000
	.align		4
        /*001c*/ 	.word	0xfffffffc


//--------------------- .nv.constant4             --------------------------
	.section	.nv.constant4,"a",@progbits
	.align	8
	.align		8
.nv.constant4:
        /*0000*/ 	.dword	x
	.align		8
        /*0008*/ 	.dword	result


//--------------------- .text._Z18tile_rowmax_kernelPfS_ --------------------------
	.section	.text._Z18tile_rowmax_kernelPfS_,"ax",@progbits
	.align	128
        .global         _Z18tile_rowmax_kernelPfS_
        .type           _Z18tile_rowmax_kernelPfS_,@function
        .size           _Z18tile_rowmax_kernelPfS_,(.L_x_3 - _Z18tile_rowmax_kernelPfS_)
        .other          _Z18tile_rowmax_kernelPfS_,@"STO_CUDA_ENTRY STV_DEFAULT"
_Z18tile_rowmax_kernelPfS_:
.text._Z18tile_rowmax_kernelPfS_:
[----:B------:R-:W-:Y:S01]  /*0000*/  LDC R1, c[0x0][0x37c] ;  /* 0x0000df00ff017b82 */ /* 0x000fe20000000800 */
[----:B------:R-:W0:Y:S07]  /*0010*/  S2R R5, SR_TID.X ;  /* 0x0000000000057919 */ /* 0x000e2e0000002100 */
[----:B------:R-:W1:Y:S01]  /*0020*/  LDC R3, c[0x0][0x364] ;  /* 0x0000d900ff037b82 */ /* 0x000e620000000800 */
[----:B------:R-:W1:Y:S07]  /*0030*/  S2R R0, SR_TID.Y ;  /* 0x0000000000007919 */ /* 0x000e6e0000002200 */
[----:B------:R-:W0:Y:S08]  /*0040*/  S2UR UR5, SR_CTAID.X ;  /* 0x00000000000579c3 */ /* 0x000e300000002500 */
[----:B------:R-:W0:Y:S08]  /*0050*/  LDC R2, c[0x0][0x360] ;  /* 0x0000d800ff027b82 */ /* 0x000e300000000800 */
[----:B------:R-:W1:Y:S01]  /*0060*/  S2UR UR4, SR_CTAID.Y ;  /* 0x00000000000479c3 */ /* 0x000e620000002600 */
[----:B0-----:R-:W-:-:S05]  /*0070*/  IMAD R5, R2, UR5, R5 ;  /* 0x0000000502057c24 */ /* 0x001fca000f8e0205 */
[----:B------:R-:W-:Y:S01]  /*0080*/  ISETP.GT.AND P0, PT, R5, 0x7f, PT ;  /* 0x0000007f0500780c */ /* 0x000fe20003f04270 */
[----:B-1----:R-:W-:Y:S01]  /*0090*/  IMAD R0, R3, UR4, R0 ;  /* 0x0000000403007c24 */ /* 0x002fe2000f8e0200 */
[----:B------:R-:W0:Y:S04]  /*00a0*/  LDCU.64 UR4, c[0x0][0x358] ;  /* 0x00006b00ff0477ac */ /* 0x000e280008000a00 */
[----:B------:R-:W-:-:S13]  /*00b0*/  ISETP.GT.U32.OR P0, PT, R0, 0x1f, P0 ;  /* 0x0000001f0000780c */ /* 0x000fda0000704470 */
[----:B------:R-:W1:Y:S01]  /*00c0*/  @!P0 LDC.64 R6, c[0x0][0x380] ;  /* 0x0000e000ff068b82 */ /* 0x000e620000000a00 */
[----:B------:R-:W-:-:S04]  /*00d0*/  @!P0 IMAD R3, R0, 0x80, R5 ;  /* 0x0000008000038824 */ /* 0x000fc800078e0205 */
[----:B-1----:R-:W-:-:S03]  /*00e0*/  @!P0 IMAD.WIDE R6, R3, 0x4, R6 ;  /* 0x0000000403068825 */ /* 0x002fc600078e0206 */
[----:B------:R-:W1:Y:S03]  /*00f0*/  LDC.64 R2, c[0x4][RZ] ;  /* 0x01000000ff027b82 */ /* 0x000e660000000a00 */
[----:B0-----:R-:W2:Y:S01]  /*0100*/  @!P0 LDG.E R7, desc[UR4][R6.64] ;  /* 0x0000000406078981 */ /* 0x001ea2000c1e1900 */
[C---:B------:R-:W-:Y:S01]  /*0110*/  ISETP.GT.U32.AND P1, PT, R0.reuse, 0x1f, PT ;  /* 0x0000001f0000780c */ /* 0x040fe20003f24070 */
[----:B------:R-:W-:Y:S01]  /*0120*/  BSSY.RECONVERGENT B0, `(.L_x_0) ;  /* 0x0000189000007945 */ /* 0x000fe20003800200 */
[C---:B------:R-:W-:Y:S02]  /*0130*/  ISETP.GT.AND P2, PT, R5.reuse, RZ, PT ;  /* 0x000000ff0500720c */ /* 0x040fe40003f44270 */
[----:B------:R-:W-:Y:S02]  /*0140*/  ISETP.NE.OR P1, PT, R5, RZ, P1 ;  /* 0x000000ff0500720c */ /* 0x000fe40000f25670 */
[C---:B------:R-:W-:Y:S01]  /*0150*/  ISETP.GT.U32.OR P2, PT, R0.reuse, 0x1f, P2 ;  /* 0x0000001f0000780c */ /* 0x040fe20001744470 */
[----:B-1----:R-:W-:-:S04]  /*0160*/  IMAD.WIDE.U32 R2, R0, 0x200, R2 ;  /* 0x0000020000027825 */ /* 0x002fc800078e0002 */
[----:B------:R-:W-:-:S05]  /*0170*/  @!P0 IMAD.WIDE R8, R5, 0x4, R2 ;  /* 0x0000000405088825 */ /* 0x000fca00078e0202 */
[----:B--2---:R0:W-:Y:S01]  /*0180*/  @!P0 STG.E desc[UR4][R8.64], R7 ;  /* 0x0000000708008986 */ /* 0x0041e2000c101904 */
[----:B------:R-:W-:Y:S05]  /*0190*/  @P1 BRA `(.L_x_1) ;  /* 0x0000001800041947 */ /* 0x000fea0003800000 */
[----:B------:R-:W2:Y:S04]  /*01a0*/  LDG.E R4, desc[UR4][R2.64] ;  /* 0x0000000402047981 */ /* 0x000ea8000c1e1900 */
[----:B0-----:R-:W2:Y:S04]  /*01b0*/  LDG.E R7, desc[UR4][R2.64+0x4] ;  /* 0x0000040402077981 */ /* 0x001ea8000c1e1900 */
[----:B------:R-:W3:Y:S04]  /*01c0*/  LDG.E R26, desc[UR4][R2.64+0x8] ;  /* 0x00000804021a7981 */ /* 0x000ee8000c1e1900 */
[----:B------:R-:W4:Y:S04]  /*01d0*/  LDG.E R6, desc[UR4][R2.64+0xc] ;  /* 0x00000c0402067981 */ /* 0x000f28000c1e1900 */
[----:B------:R-:W5:Y:S04]  /*01e0*/  LDG.E R19, desc[UR4][R2.64+0x10] ;  /* 0x0000100402137981 */ /* 0x000f68000c1e1900 */
        /* <DEDUP_REMOVED lines=16> */
[----:B------:R-:W5:Y:S01]  /*02f0*/  LDG.E R8, desc[UR4][R2.64+0x54] ;  /* 0x0000540402087981 */ /* 0x000f62000c1e1900 */
[----:B--2---:R-:W-:-:S04]  /*0300*/  FSETP.GT.AND P0, PT, R7, R4, PT ;  /* 0x000000040700720b */ /* 0x004fc80003f04000 */
[----:B------:R-:W-:Y:S02]  /*0310*/  FSEL R7, R7, R4, P0 ;  /* 0x0000000407077208 */ /* 0x000fe40000000000 */
[----:B------:R-:W2:Y:S02]  /*0320*/  LDG.E R4, desc[UR4][R2.64+0x58] ;  /* 0x0000580402047981 */ /* 0x000ea4000c1e1900 */
[----:B---3--:R-:W-:-:S04]  /*0330*/  FSETP.GT.AND P0, PT, R26, R7, PT ;  /* 0x000000071a00720b */ /* 0x008fc80003f04000 */
[----:B------:R-:W-:Y:S02]  /*0340*/  FSEL R27, R26, R7, P0 ;  /* 0x000000071a1b7208 */ /* 0x000fe40000000000 */
[----:B------:R-:W3:Y:S02]  /*0350*/  LDG.E R7, desc[UR4][R2.64+0x5c] ;  /* 0x00005c0402077981 */ /* 0x000ee4000c1e1900 */
[----:B----4-:R-:W-:-:S04]  /*0360*/  FSETP.GT.AND P0, PT, R6, R27, PT ;  /* 0x0000001b0600720b */ /* 0x010fc80003f04000 */
[----:B------:R-:W-:Y:S02]  /*0370*/  FSEL R26, R6, R27, P0 ;  /* 0x0000001b061a7208 */ /* 0x000fe40000000000 */
[----:B------:R-:W4:Y:S02]  /*0380*/  LDG.E R6, desc[UR4][R2.64+0x60] ;  /* 0x0000600402067981 */ /* 0x000f24000c1e1900 */
[----:B-----5:R-:W-:-:S04]  /*0390*/  FSETP.GT.AND P0, PT, R19, R26, PT ;  /* 0x0000001a1300720b */ /* 0x020fc80003f04000 */
[----:B------:R-:W-:Y:S02]  /*03a0*/  FSEL R27, R19, R26, P0 ;  /* 0x0000001a131b7208 */ /* 0x000fe40000000000 */
[----:B------:R-:W5:Y:S02]  /*03b0*/  LDG.E R19, desc[UR4][R2.64+0x64] ;  /* 0x0000640402137981 */ /* 0x000f64000c1e1900 */
[----:B------:R-:W-:-:S04]  /*03c0*/  FSETP.GT.AND P0, PT, R18, R27, PT ;  /* 0x0000001b1200720b */ /* 0x000fc80003f04000 */
        /* <DEDUP_REMOVED lines=301> */
[----:B------:R-:W5:Y:S04]  /*16a0*/  LDG.E R11, desc[UR4][R2.64+0x1f8] ;  /* 0x0001f804020b7981 */ /* 0x000f68000c1e1900 */
[----:B------:R0:W5:Y:S02]  /*16b0*/  LDG.E R8, desc[UR4][R2.64+0x1fc] ;  /* 0x0001fc0402087981 */ /* 0x000164000c1e1900 */
[----:B0-----:R-:W0:Y:S02]  /*16c0*/  LDC.64 R2, c[0x4][0x8] ;  /* 0x01000200ff027b82 */ /* 0x001e240000000a00 */
[----:B0-----:R-:W-:Y:S01]  /*16d0*/  IMAD.WIDE.U32 R2, R0, 0x4, R2 ;  /* 0x0000000400027825 */ /* 0x001fe200078e0002 */
[----:B--2---:R-:W-:-:S04]  /*16e0*/  FSETP.GT.AND P0, PT, R4, R27, PT ;  /* 0x0000001b0400720b */ /* 0x004fc80003f04000 */
[----:B------:R-:W-:-:S04]  /*16f0*/  FSEL R4, R4, R27, P0 ;  /* 0x0000001b04047208 */ /* 0x000fc80000000000 */
[----:B---3--:R-:W-:-:S04]  /*1700*/  FSETP.GT.AND P0, PT, R7, R4, PT ;  /* 0x000000040700720b */ /* 0x008fc80003f04000 */
[----:B------:R-:W-:-:S04]  /*1710*/  FSEL R7, R7, R4, P0 ;  /* 0x0000000407077208 */ /* 0x000fc80000000000 */
[----:B----4-:R-:W-:-:S04]  /*1720*/  FSETP.GT.AND P0, PT, R6, R7, PT ;  /* 0x000000070600720b */ /* 0x010fc80003f04000 */
[----:B------:R-:W-:-:S04]  /*1730*/  FSEL R6, R6, R7, P0 ;  /* 0x0000000706067208 */ /* 0x000fc80000000000 */
[----:B-----5:R-:W-:-:S04]  /*1740*/  FSETP.GT.AND P0, PT, R19, R6, PT ;  /* 0x000000061300720b */ /* 0x020fc80003f04000 */
[----:B------:R-:W-:-:S04]  /*1750*/  FSEL R19, R19, R6, P0 ;  /* 0x0000000613137208 */ /* 0x000fc80000000000 */
[----:B------:R-:W-:-:S04]  /*1760*/  FSETP.GT.AND P0, PT, R18, R19, PT ;  /* 0x000000131200720b */ /* 0x000fc80003f04000 */
        /* <DEDUP_REMOVED lines=34> */
[----:B------:R-:W-:-:S05]  /*1990*/  FSEL R11, R8, R11, P0 ;  /* 0x0000000b080b7208 */ /* 0x000fca0000000000 */
[----:B------:R1:W-:Y:S04]  /*19a0*/  STG.E desc[UR4][R2.64], R11 ;  /* 0x0000000b02007986 */ /* 0x0003e8000c101904 */
.L_x_1:
[----:B------:R-:W-:Y:S05]  /*19b0*/  BSYNC.RECONVERGENT B0 ;  /* 0x0000000000007941 */ /* 0x000fea0003800200 */
.L_x_0:
[----:B------:R-:W-:Y:S05]  /*19c0*/  @P2 EXIT ;  /* 0x000000000000294d */ /* 0x000fea0003800000 */
[----:B-1----:R-:W1:Y:S08]  /*19d0*/  LDC.64 R2, c[0x4][0x8] ;  /* 0x01000200ff027b82 */ /* 0x002e700000000a00 */
[----:B0-----:R-:W0:Y:S01]  /*19e0*/  LDC.64 R6, c[0x0][0x388] ;  /* 0x0000e200ff067b82 */ /* 0x001e220000000a00 */
[----:B-1----:R-:W-:-:S04]  /*19f0*/  IMAD.WIDE.U32 R2, R0, 0x4, R2 ;  /* 0x0000000400027825 */ /* 0x002fc800078e0002 */
[----:B------:R-:W-:-:S06]  /*1a00*/  IMAD.WIDE R2, R5, 0x4, R2 ;  /* 0x0000000405027825 */ /* 0x000fcc00078e0202 */
[----:B------:R-:W2:Y:S01]  /*1a10*/  LDG.E R3, desc[UR4][R2.64] ;  /* 0x0000000402037981 */ /* 0x000ea2000c1e1900 */
[----:B------:R-:W-:-:S04]  /*1a20*/  IMAD.IADD R5, R0, 0x1, R5 ;  /* 0x0000000100057824 */ /* 0x000fc800078e0205 */
[----:B0-----:R-:W-:-:S05]  /*1a30*/  IMAD.WIDE R4, R5, 0x4, R6 ;  /* 0x0000000405047825 */ /* 0x001fca00078e0206 */
[----:B--2---:R-:W-:Y:S01]  /*1a40*/  STG.E desc[UR4][R4.64], R3 ;  /* 0x0000000304007986 */ /* 0x004fe2000c101904 */
[----:B------:R-:W-:Y:S05]  /*1a50*/  EXIT ;  /* 0x000000000000794d */ /* 0x000fea0003800000 */
.L_x_2:
[----:B------:R-:W-:-:S00]  /*1a60*/  BRA `(.L_x_2) ;  /* 0xfffffffc00fc7947 */ /* 0x000fc0000383ffff */
[----:B------:R-:W-:-:S00]  /*1a70*/  NOP ;  /* 0x0000000000007918 */ /* 0x000fc00000000000 */
        /* <DEDUP_REMOVED lines=8> */
.L_x_3:


//--------------------- .nv.shared.reserved.0     --------------------------
	.section	.nv.shared.reserved.0,"aw",@nobits
	.weak		__nv_reservedSMEM_offset_0_alias
	.size		__nv_reservedSMEM_offset_0_alias, 0, 64
	.other		__nv_reservedSMEM_offset_0_alias,@"STO_CUDA_RESERVED_SHARED STV_DEFAULT"
__nv_reservedSMEM_offset_0_alias:
	.zero		0
	.zero		64


//--------------------- .nv.global                --------------------------
	.section	.nv.global,"aw",@nobits
	.align	4
.nv.global:
	.type		result,@object
	.size		result,(x - result)
result:
	.zero		128
	.type		x,@object
	.size		x,(.L_0 - x)
x:
	.zero		16384
.L_0:


//--------------------- .nv.constant0._Z18tile_rowmax_kernelPfS_ --------------------------
	.section	.nv.constant0._Z18tile_rowmax_kernelPfS_,"a",@progbits
	.sectionflags	@""
	.align	4
.nv.constant0._Z18tile_rowmax_kernelPfS_:
	.zero		912


//--------------------- SYMBOLS --------------------------

	.type		.nv.reservedSmem.offset0,@object
	.size		.nv.reservedSmem.offset0,0x4
